//
// Generated by NVIDIA NVVM Compiler
//
// Compiler Build ID: CL-36424714
// Cuda compilation tools, release 13.0, V13.0.88
// Based on NVVM 20.0.0
//

.version 9.0
.target sm_100
.address_size 64

	// .globl	_Z5hellov
.extern .func  (.param .b32 func_retval0) vprintf
(
	.param .b64 vprintf_param_0,
	.param .b64 vprintf_param_1
)
;
.global .align 1 .b8 $str[21] = {72, 101, 108, 108, 111, 32, 87, 111, 114, 108, 100, 32, 100, 97, 32, 71, 80, 85, 33, 10};

.visible .entry _Z5hellov()
{
	.reg .b32 	%r<3>;
	.reg .b64 	%rd<3>;

	mov.u64 	%rd1, $str;
	cvta.global.u64 	%rd2, %rd1;
	{ // callseq 0, 0
	.param .b64 param0;
	st.param.b64 	[param0], %rd2;
	.param .b64 param1;
	st.param.b64 	[param1], 0;
	.param .b32 retval0;
	call.uni (retval0), 
	vprintf, 
	(
	param0, 
	param1
	);
	ld.param.b32 	%r1, [retval0];
	} // callseq 0
	ret;

}


// ===== COMPILED SASS (sm_100) =====

	.target	sm_100

	.elftype	@"ET_EXEC"


//--------------------- .note.nv.tkinfo           --------------------------
	.section	.note.nv.tkinfo,"",@"SHT_NOTE"
	.sectionflags	@"SHF_NOTE_NV_TKINFO"
	.tkinfo
        /*0018*/ 	.word	0x00000002
        /*0030*/ 	.string	""
        /*0030*/ 	.string	"ptxas"
        /*0030*/ 	.string	"Cuda compilation tools, release 13.0, V13.0.88"
        /*0030*/ 	.string	"Build cuda_13.0.r13.0/compiler.36424714_0"
        /*0030*/ 	.string	"-arch sm_100 -m 64 "



//--------------------- .note.nv.cuinfo           --------------------------
	.section	.note.nv.cuinfo,"",@"SHT_NOTE"
	.sectionflags	@"SHF_NOTE_NV_CUINFO"
        /*0018*/ 	.short	0x0002
        /*001a*/ 	.short	0x0064
        /*001c*/ 	.short	0x0082
	.zero		2


//--------------------- .nv.info                  --------------------------
	.section	.nv.info,"",@"SHT_CUDA_INFO"
	.align	4


	//----- nvinfo : EIATTR_REGCOUNT
	.align		4
        /*0000*/ 	.byte	0x04, 0x2f
        /*0002*/ 	.short	(.L_2 - .L_1)
	.align		4
.L_1:
        /*0004*/ 	.word	index@(_Z5hellov)
        /*0008*/ 	.word	0x00000018


	//----- nvinfo : EIATTR_FRAME_SIZE
	.align		4
.L_2:
        /*000c*/ 	.byte	0x04, 0x11
        /*000e*/ 	.short	(.L_4 - .L_3)
	.align		4
.L_3:
        /*0010*/ 	.word	index@(_Z5hellov)
        /*0014*/ 	.word	0x00000000


	//----- nvinfo : EIATTR_MIN_STACK_SIZE
	.align		4
.L_4:
        /*0018*/ 	.byte	0x04, 0x12
        /*001a*/ 	.short	(.L_6 - .L_5)
	.align		4
.L_5:
        /*001c*/ 	.word	index@(_Z5hellov)
        /*0020*/ 	.word	0x00000000
.L_6:


//--------------------- .nv.compat                --------------------------
	.section	.nv.compat,"",@"SHT_CUDA_COMPAT_INFO"
	.align	4
        /*0000*/ 	.byte	0x02, 0x09, 0x00, 0x00, 0x02, 0x02, 0x01, 0x00, 0x02, 0x05, 0x05, 0x00, 0x03, 0x07, 0x01, 0x01
        /*0010*/ 	.byte	0x02, 0x03, 0x00, 0x00, 0x02, 0x06, 0x01, 0x00, 0x04, 0x0b, 0x08, 0x00, 0x09, 0x00, 0x00, 0x00
        /*0020*/ 	.byte	0x00, 0x00, 0x00, 0x00


//--------------------- .nv.info._Z5hellov        --------------------------
	.section	.nv.info._Z5hellov,"",@"SHT_CUDA_INFO"
	.sectionflags	@""
	.align	4


	//----- nvinfo : EIATTR_CUDA_API_VERSION
	.align		4
        /*0000*/ 	.byte	0x04, 0x37
        /*0002*/ 	.short	(.L_8 - .L_7)
.L_7:
        /*0004*/ 	.word	0x00000082


	//----- nvinfo : EIATTR_SPARSE_MMA_MASK
	.align		4
.L_8:
        /*0008*/ 	.byte	0x03, 0x50
        /*000a*/ 	.short	0x0000


	//----- nvinfo : EIATTR_MAXREG_COUNT
	.align		4
        /*000c*/ 	.byte	0x03, 0x1b
        /*000e*/ 	.short	0x00ff


	//----- nvinfo : EIATTR_EXTERNS
	.align		4
        /*0010*/ 	.byte	0x04, 0x0f
        /*0012*/ 	.short	(.L_10 - .L_9)


	//   ....[0]....
	.align		4
.L_9:
        /*0014*/ 	.word	index@(vprintf)


	//----- nvinfo : EIATTR_MERCURY_ISA_VERSION
	.align		4
.L_10:
        /*0018*/ 	.byte	0x03, 0x5f
        /*001a*/ 	.short	0x0101


	//----- nvinfo : EIATTR_VRC_CTA_INIT_COUNT
	.align		4
        /*001c*/ 	.byte	0x02, 0x4a
	.zero		1
	.zero		1


	//----- nvinfo : EIATTR_SYSCALL_OFFSETS
	.align		4
        /*0020*/ 	.byte	0x04, 0x46
        /*0022*/ 	.short	(.L_12 - .L_11)


	//   ....[0]....
.L_11:
        /*0024*/ 	.word	0x00000080


	//----- nvinfo : EIATTR_EXIT_INSTR_OFFSETS
	.align		4
.L_12:
        /*0028*/ 	.byte	0x04, 0x1c
        /*002a*/ 	.short	(.L_14 - .L_13)


	//   ....[0]....
.L_13:
        /*002c*/ 	.word	0x00000090


	//----- nvinfo : EIATTR_SW_WAR
	.align		4
.L_14:
        /*0030*/ 	.byte	0x04, 0x36
        /*0032*/ 	.short	(.L_16 - .L_15)
.L_15:
        /*0034*/ 	.word	0x00000008
.L_16:


//--------------------- .nv.callgraph             --------------------------
	.section	.nv.callgraph,"",@"SHT_CUDA_CALLGRAPH"
	.align	4
	.sectionentsize	8
	.align		4
        /*0000*/ 	.word	0x00000000
	.align		4
        /*0004*/ 	.word	0xffffffff
	.align		4
        /*0008*/ 	.word	index@(_Z5hellov)
	.align		4
        /*000c*/ 	.word	index@(vprintf)
	.align		4
        /*0010*/ 	.word	0x00000000
	.align		4
        /*0014*/ 	.word	0xfffffffe
	.align		4
        /*0018*/ 	.word	0x00000000
	.align		4
        /*001c*/ 	.word	0xfffffffd
	.align		4
        /*0020*/ 	.word	0x00000000
	.align		4
        /*0024*/ 	.word	0xfffffffc


//--------------------- .nv.constant4             --------------------------
	.section	.nv.constant4,"a",@progbits
	.align	8
	.align		8
.nv.constant4:
        /*0000*/ 	.dword	vprintf
	.align		8
        /*0008*/ 	.dword	$str


//--------------------- .text._Z5hellov           --------------------------
	.section	.text._Z5hellov,"ax",@progbits
	.align	128
        .global         _Z5hellov
        .type           _Z5hellov,@function
        .size           _Z5hellov,(.L_x_2 - _Z5hellov)
        .other          _Z5hellov,@"STO_CUDA_ENTRY STV_DEFAULT"
_Z5hellov:
.text._Z5hellov:
[----:B------:R-:W0:Y:S01]  /*0000*/  LDC R1, c[0x0][0x37c] ;  /* 0x0000df00ff017b82 */ /* 0x000e220000000800 */
[----:B------:R-:W-:Y:S01]  /*0010*/  MOV R0, 0x0 ;  /* 0x0000000000007802 */ /* 0x000fe20000000f00 */
[----:B------:R-:W1:Y:S01]  /*0020*/  LDCU.64 UR4, c[0x4][0x8] ;  /* 0x01000100ff0477ac */ /* 0x000e620008000a00 */
[----:B------:R-:W-:-:S05]  /*0030*/  CS2R R6, SRZ ;  /* 0x0000000000067805 */ /* 0x000fca000001ff00 */
[----:B------:R2:W3:Y:S01]  /*0040*/  LDC.64 R2, c[0x4][R0] ;  /* 0x0100000000027b82 */ /* 0x0004e20000000a00 */
[----:B-1----:R-:W-:Y:S02]  /*0050*/  IMAD.U32 R4, RZ, RZ, UR4 ;  /* 0x00000004ff047e24 */ /* 0x002fe4000f8e00ff */
[----:B--2---:R-:W-:-:S07]  /*0060*/  IMAD.U32 R5, RZ, RZ, UR5 ;  /* 0x00000005ff057e24 */ /* 0x004fce000f8e00ff */
[----:B------:R-:W-:-:S07]  /*0070*/  LEPC R20, `(.L_x_0) ;  /* 0x000000001014794e */ /* 0x000fce0000000000 */
[----:B0--3--:R-:W-:Y:S05]  /*0080*/  CALL.ABS.NOINC R2 ;  /* 0x0000000002007343 */ /* 0x009fea0003c00000 */
.L_x_0:
[----:B------:R-:W-:Y:S05]  /*0090*/  EXIT ;  /* 0x000000000000794d */ /* 0x000fea0003800000 */
.L_x_1:
[----:B------:R-:W-:-:S00]  /*00a0*/  BRA `(.L_x_1) ;  /* 0xfffffffc00fc7947 */ /* 0x000fc0000383ffff */
[----:B------:R-:W-:-:S00]  /*00b0*/  NOP ;  /* 0x0000000000007918 */ /* 0x000fc00000000000 */
        /* <DEDUP_REMOVED lines=12> */
.L_x_2:


//--------------------- .nv.global.init           --------------------------
	.section	.nv.global.init,"aw",@progbits
.nv.global.init:
	.type		$str,@object
	.size		$str,(.L_0 - $str)
$str:
        /*0000*/ 	.byte	0x48, 0x65, 0x6c, 0x6c, 0x6f, 0x20, 0x57, 0x6f, 0x72, 0x6c, 0x64, 0x20, 0x64, 0x61, 0x20, 0x47
        /*0010*/ 	.byte	0x50, 0x55, 0x21, 0x0a, 0x00
.L_0:


//--------------------- .nv.shared.reserved.0     --------------------------
	.section	.nv.shared.reserved.0,"aw",@nobits
	.weak		__nv_reservedSMEM_offset_0_alias
	.size		__nv_reservedSMEM_offset_0_alias, 0, 64
	.other		__nv_reservedSMEM_offset_0_alias,@"STO_CUDA_RESERVED_SHARED STV_DEFAULT"
__nv_reservedSMEM_offset_0_alias:
	.zero		0
	.zero		64


//--------------------- .nv.constant0._Z5hellov   --------------------------
	.section	.nv.constant0._Z5hellov,"a",@progbits
	.sectionflags	@""
	.align	4
.nv.constant0._Z5hellov:
	.zero		896


//--------------------- SYMBOLS --------------------------

	.type		.nv.reservedSmem.offset0,@object
	.size		.nv.reservedSmem.offset0,0x4
	.type		vprintf,@function
